//
// Generated by NVIDIA NVVM Compiler
//
// Compiler Build ID: CL-36424714
// Cuda compilation tools, release 13.0, V13.0.88
// Based on NVVM 20.0.0
//

.version 9.0
.target sm_100
.address_size 64

	// .globl	_Z15matrix_additionPiS_S_i

.visible .entry _Z15matrix_additionPiS_S_i(
	.param .u64 .ptr .align 1 _Z15matrix_additionPiS_S_i_param_0,
	.param .u64 .ptr .align 1 _Z15matrix_additionPiS_S_i_param_1,
	.param .u64 .ptr .align 1 _Z15matrix_additionPiS_S_i_param_2,
	.param .u32 _Z15matrix_additionPiS_S_i_param_3
)
{
	.reg .pred 	%p<2>;
	.reg .b32 	%r<10>;
	.reg .b64 	%rd<11>;

	ld.param.u64 	%rd1, [_Z15matrix_additionPiS_S_i_param_0];
	ld.param.u64 	%rd2, [_Z15matrix_additionPiS_S_i_param_1];
	ld.param.u64 	%rd3, [_Z15matrix_additionPiS_S_i_param_2];
	ld.param.u32 	%r2, [_Z15matrix_additionPiS_S_i_param_3];
	mov.u32 	%r3, %tid.x;
	mov.u32 	%r4, %ctaid.x;
	mov.u32 	%r5, %ntid.x;
	mad.lo.s32 	%r1, %r4, %r5, %r3;
	mul.lo.s32 	%r6, %r2, %r2;
	setp.ge.s32 	%p1, %r1, %r6;
	@%p1 bra 	$L__BB0_2;
	cvta.to.global.u64 	%rd4, %rd1;
	cvta.to.global.u64 	%rd5, %rd2;
	cvta.to.global.u64 	%rd6, %rd3;
	mul.wide.s32 	%rd7, %r1, 4;
	add.s64 	%rd8, %rd4, %rd7;
	ld.global.u32 	%r7, [%rd8];
	add.s64 	%rd9, %rd5, %rd7;
	ld.global.u32 	%r8, [%rd9];
	add.s32 	%r9, %r8, %r7;
	add.s64 	%rd10, %rd6, %rd7;
	st.global.u32 	[%rd10], %r9;
$L__BB0_2:
	ret;

}


// ===== COMPILED SASS (sm_100) =====

	.target	sm_100

	.elftype	@"ET_EXEC"


//--------------------- .note.nv.tkinfo           --------------------------
	.section	.note.nv.tkinfo,"",@"SHT_NOTE"
	.sectionflags	@"SHF_NOTE_NV_TKINFO"
	.tkinfo
        /*0018*/ 	.word	0x00000002
        /*0030*/ 	.string	""
        /*0030*/ 	.string	"ptxas"
        /*0030*/ 	.string	"Cuda compilation tools, release 13.0, V13.0.88"
        /*0030*/ 	.string	"Build cuda_13.0.r13.0/compiler.36424714_0"
        /*0030*/ 	.string	"-arch sm_100 -m 64 "



//--------------------- .note.nv.cuinfo           --------------------------
	.section	.note.nv.cuinfo,"",@"SHT_NOTE"
	.sectionflags	@"SHF_NOTE_NV_CUINFO"
        /*0018*/ 	.short	0x0002
        /*001a*/ 	.short	0x0064
        /*001c*/ 	.short	0x0082
	.zero		2


//--------------------- .nv.info                  --------------------------
	.section	.nv.info,"",@"SHT_CUDA_INFO"
	.align	4


	//----- nvinfo : EIATTR_REGCOUNT
	.align		4
        /*0000*/ 	.byte	0x04, 0x2f
        /*0002*/ 	.short	(.L_1 - .L_0)
	.align		4
.L_0:
        /*0004*/ 	.word	index@(_Z15matrix_additionPiS_S_i)
        /*0008*/ 	.word	0x0000000c


	//----- nvinfo : EIATTR_FRAME_SIZE
	.align		4
.L_1:
        /*000c*/ 	.byte	0x04, 0x11
        /*000e*/ 	.short	(.L_3 - .L_2)
	.align		4
.L_2:
        /*0010*/ 	.word	index@(_Z15matrix_additionPiS_S_i)
        /*0014*/ 	.word	0x00000000


	//----- nvinfo : EIATTR_MIN_STACK_SIZE
	.align		4
.L_3:
        /*0018*/ 	.byte	0x04, 0x12
        /*001a*/ 	.short	(.L_5 - .L_4)
	.align		4
.L_4:
        /*001c*/ 	.word	index@(_Z15matrix_additionPiS_S_i)
        /*0020*/ 	.word	0x00000000
.L_5:


//--------------------- .nv.compat                --------------------------
	.section	.nv.compat,"",@"SHT_CUDA_COMPAT_INFO"
	.align	4
        /*0000*/ 	.byte	0x02, 0x09, 0x00, 0x00, 0x02, 0x02, 0x01, 0x00, 0x02, 0x05, 0x05, 0x00, 0x03, 0x07, 0x01, 0x01
        /*0010*/ 	.byte	0x02, 0x03, 0x00, 0x00, 0x02, 0x06, 0x01, 0x00, 0x04, 0x0b, 0x08, 0x00, 0x09, 0x00, 0x00, 0x00
        /*0020*/ 	.byte	0x00, 0x00, 0x00, 0x00


//--------------------- .nv.info._Z15matrix_additionPiS_S_i --------------------------
	.section	.nv.info._Z15matrix_additionPiS_S_i,"",@"SHT_CUDA_INFO"
	.sectionflags	@""
	.align	4


	//----- nvinfo : EIATTR_CUDA_API_VERSION
	.align		4
        /*0000*/ 	.byte	0x04, 0x37
        /*0002*/ 	.short	(.L_7 - .L_6)
.L_6:
        /*0004*/ 	.word	0x00000082


	//----- nvinfo : EIATTR_KPARAM_INFO
	.align		4
.L_7:
        /*0008*/ 	.byte	0x04, 0x17
        /*000a*/ 	.short	(.L_9 - .L_8)
.L_8:
        /*000c*/ 	.word	0x00000000
        /*0010*/ 	.short	0x0003
        /*0012*/ 	.short	0x0018
        /*0014*/ 	.byte	0x00, 0xf0, 0x11, 0x00


	//----- nvinfo : EIATTR_KPARAM_INFO
	.align		4
.L_9:
        /*0018*/ 	.byte	0x04, 0x17
        /*001a*/ 	.short	(.L_11 - .L_10)
.L_10:
        /*001c*/ 	.word	0x00000000
        /*0020*/ 	.short	0x0002
        /*0022*/ 	.short	0x0010
        /*0024*/ 	.byte	0x00, 0xf5, 0x21, 0x00


	//----- nvinfo : EIATTR_KPARAM_INFO
	.align		4
.L_11:
        /*0028*/ 	.byte	0x04, 0x17
        /*002a*/ 	.short	(.L_13 - .L_12)
.L_12:
        /*002c*/ 	.word	0x00000000
        /*0030*/ 	.short	0x0001
        /*0032*/ 	.short	0x0008
        /*0034*/ 	.byte	0x00, 0xf5, 0x21, 0x00


	//----- nvinfo : EIATTR_KPARAM_INFO
	.align		4
.L_13:
        /*0038*/ 	.byte	0x04, 0x17
        /*003a*/ 	.short	(.L_15 - .L_14)
.L_14:
        /*003c*/ 	.word	0x00000000
        /*0040*/ 	.short	0x0000
        /*0042*/ 	.short	0x0000
        /*0044*/ 	.byte	0x00, 0xf5, 0x21, 0x00


	//----- nvinfo : EIATTR_SPARSE_MMA_MASK
	.align		4
.L_15:
        /*0048*/ 	.byte	0x03, 0x50
        /*004a*/ 	.short	0x0000


	//----- nvinfo : EIATTR_MAXREG_COUNT
	.align		4
        /*004c*/ 	.byte	0x03, 0x1b
        /*004e*/ 	.short	0x00ff


	//----- nvinfo : EIATTR_MERCURY_ISA_VERSION
	.align		4
        /*0050*/ 	.byte	0x03, 0x5f
        /*0052*/ 	.short	0x0101


	//----- nvinfo : EIATTR_VRC_CTA_INIT_COUNT
	.align		4
        /*0054*/ 	.byte	0x02, 0x4a
	.zero		1
	.zero		1


	//----- nvinfo : EIATTR_EXIT_INSTR_OFFSETS
	.align		4
        /*0058*/ 	.byte	0x04, 0x1c
        /*005a*/ 	.short	(.L_17 - .L_16)


	//   ....[0]....
.L_16:
        /*005c*/ 	.word	0x00000080


	//   ....[1]....
        /*0060*/ 	.word	0x00000140


	//----- nvinfo : EIATTR_CBANK_PARAM_SIZE
	.align		4
.L_17:
        /*0064*/ 	.byte	0x03, 0x19
        /*0066*/ 	.short	0x001c


	//----- nvinfo : EIATTR_PARAM_CBANK
	.align		4
        /*0068*/ 	.byte	0x04, 0x0a
        /*006a*/ 	.short	(.L_19 - .L_18)
	.align		4
.L_18:
        /*006c*/ 	.word	index@(.nv.constant0._Z15matrix_additionPiS_S_i)
        /*0070*/ 	.short	0x0380
        /*0072*/ 	.short	0x001c


	//----- nvinfo : EIATTR_SW_WAR
	.align		4
.L_19:
        /*0074*/ 	.byte	0x04, 0x36
        /*0076*/ 	.short	(.L_21 - .L_20)
.L_20:
        /*0078*/ 	.word	0x00000008
.L_21:


//--------------------- .nv.callgraph             --------------------------
	.section	.nv.callgraph,"",@"SHT_CUDA_CALLGRAPH"
	.align	4
	.sectionentsize	8
	.align		4
        /*0000*/ 	.word	0x00000000
	.align		4
        /*0004*/ 	.word	0xffffffff
	.align		4
        /*0008*/ 	.word	0x00000000
	.align		4
        /*000c*/ 	.word	0xfffffffe
	.align		4
        /*0010*/ 	.word	0x00000000
	.align		4
        /*0014*/ 	.word	0xfffffffd
	.align		4
        /*0018*/ 	.word	0x00000000
	.align		4
        /*001c*/ 	.word	0xfffffffc


//--------------------- .text._Z15matrix_additionPiS_S_i --------------------------
	.section	.text._Z15matrix_additionPiS_S_i,"ax",@progbits
	.align	128
        .global         _Z15matrix_additionPiS_S_i
        .type           _Z15matrix_additionPiS_S_i,@function
        .size           _Z15matrix_additionPiS_S_i,(.L_x_1 - _Z15matrix_additionPiS_S_i)
        .other          _Z15matrix_additionPiS_S_i,@"STO_CUDA_ENTRY STV_DEFAULT"
_Z15matrix_additionPiS_S_i:
.text._Z15matrix_additionPiS_S_i:
[----:B------:R-:W-:Y:S01]  /*0000*/  LDC R1, c[0x0][0x37c] ;  /* 0x0000df00ff017b82 */ /* 0x000fe20000000800 */
[----:B------:R-:W0:Y:S07]  /*0010*/  S2R R9, SR_TID.X ;  /* 0x0000000000097919 */ /* 0x000e2e0000002100 */
[----:B------:R-:W0:Y:S01]  /*0020*/  S2UR UR5, SR_CTAID.X ;  /* 0x00000000000579c3 */ /* 0x000e220000002500 */
[----:B------:R-:W1:Y:S07]  /*0030*/  LDCU UR4, c[0x0][0x398] ;  /* 0x00007300ff0477ac */ /* 0x000e6e0008000800 */
[----:B------:R-:W0:Y:S01]  /*0040*/  LDC R0, c[0x0][0x360] ;  /* 0x0000d800ff007b82 */ /* 0x000e220000000800 */
[----:B-1----:R-:W-:Y:S01]  /*0050*/  UIMAD UR4, UR4, UR4, URZ ;  /* 0x00000004040472a4 */ /* 0x002fe2000f8e02ff */
[----:B0-----:R-:W-:-:S05]  /*0060*/  IMAD R9, R0, UR5, R9 ;  /* 0x0000000500097c24 */ /* 0x001fca000f8e0209 */
[----:B------:R-:W-:-:S13]  /*0070*/  ISETP.GE.AND P0, PT, R9, UR4, PT ;  /* 0x0000000409007c0c */ /* 0x000fda000bf06270 */
[----:B------:R-:W-:Y:S05]  /*0080*/  @P0 EXIT ;  /* 0x000000000000094d */ /* 0x000fea0003800000 */
[----:B------:R-:W0:Y:S01]  /*0090*/  LDC.64 R2, c[0x0][0x380] ;  /* 0x0000e000ff027b82 */ /* 0x000e220000000a00 */
[----:B------:R-:W1:Y:S07]  /*00a0*/  LDCU.64 UR4, c[0x0][0x358] ;  /* 0x00006b00ff0477ac */ /* 0x000e6e0008000a00 */
[----:B------:R-:W2:Y:S08]  /*00b0*/  LDC.64 R4, c[0x0][0x388] ;  /* 0x0000e200ff047b82 */ /* 0x000eb00000000a00 */
[----:B------:R-:W3:Y:S01]  /*00c0*/  LDC.64 R6, c[0x0][0x390] ;  /* 0x0000e400ff067b82 */ /* 0x000ee20000000a00 */
[----:B0-----:R-:W-:-:S06]  /*00d0*/  IMAD.WIDE R2, R9, 0x4, R2 ;  /* 0x0000000409027825 */ /* 0x001fcc00078e0202 */
[----:B-1----:R-:W4:Y:S01]  /*00e0*/  LDG.E R2, desc[UR4][R2.64] ;  /* 0x0000000402027981 */ /* 0x002f22000c1e1900 */
[----:B--2---:R-:W-:-:S06]  /*00f0*/  IMAD.WIDE R4, R9, 0x4, R4 ;  /* 0x0000000409047825 */ /* 0x004fcc00078e0204 */
[----:B------:R-:W4:Y:S01]  /*0100*/  LDG.E R5, desc[UR4][R4.64] ;  /* 0x0000000404057981 */ /* 0x000f22000c1e1900 */
[----:B---3--:R-:W-:Y:S01]  /*0110*/  IMAD.WIDE R6, R9, 0x4, R6 ;  /* 0x0000000409067825 */ /* 0x008fe200078e0206 */
[----:B----4-:R-:W-:-:S05]  /*0120*/  IADD3 R9, PT, PT, R2, R5, RZ ;  /* 0x0000000502097210 */ /* 0x010fca0007ffe0ff */
[----:B------:R-:W-:Y:S01]  /*0130*/  STG.E desc[UR4][R6.64], R9 ;  /* 0x0000000906007986 */ /* 0x000fe2000c101904 */
[----:B------:R-:W-:Y:S05]  /*0140*/  EXIT ;  /* 0x000000000000794d */ /* 0x000fea0003800000 */
.L_x_0:
[----:B------:R-:W-:-:S00]  /*0150*/  BRA `(.L_x_0) ;  /* 0xfffffffc00fc7947 */ /* 0x000fc0000383ffff */
[----:B------:R-:W-:-:S00]  /*0160*/  NOP ;  /* 0x0000000000007918 */ /* 0x000fc00000000000 */
        /* <DEDUP_REMOVED lines=9> */
.L_x_1:


//--------------------- .nv.shared.reserved.0     --------------------------
	.section	.nv.shared.reserved.0,"aw",@nobits
	.weak		__nv_reservedSMEM_offset_0_alias
	.size		__nv_reservedSMEM_offset_0_alias, 0, 64
	.other		__nv_reservedSMEM_offset_0_alias,@"STO_CUDA_RESERVED_SHARED STV_DEFAULT"
__nv_reservedSMEM_offset_0_alias:
	.zero		0
	.zero		64


//--------------------- .nv.constant0._Z15matrix_additionPiS_S_i --------------------------
	.section	.nv.constant0._Z15matrix_additionPiS_S_i,"a",@progbits
	.sectionflags	@""
	.align	4
.nv.constant0._Z15matrix_additionPiS_S_i:
	.zero		924


//--------------------- SYMBOLS --------------------------

	.type		.nv.reservedSmem.offset0,@object
	.size		.nv.reservedSmem.offset0,0x4
